//
// Generated by NVIDIA NVVM Compiler
//
// Compiler Build ID: CL-36424714
// Cuda compilation tools, release 13.0, V13.0.88
// Based on NVVM 20.0.0
//

.version 9.0
.target sm_100
.address_size 64

	// .globl	_Z10compute_piPf

.visible .entry _Z10compute_piPf(
	.param .u64 .ptr .align 1 _Z10compute_piPf_param_0
)
{
	.reg .pred 	%p<2>;
	.reg .b32 	%r<5>;
	.reg .b32 	%f<2>;
	.reg .b64 	%rd<5>;
	.reg .b64 	%fd<7>;

	ld.param.u64 	%rd1, [_Z10compute_piPf_param_0];
	mov.u32 	%r2, %ctaid.x;
	mov.u32 	%r3, %ntid.x;
	mov.u32 	%r4, %tid.x;
	mad.lo.s32 	%r1, %r2, %r3, %r4;
	setp.gt.u32 	%p1, %r1, 999999999;
	@%p1 bra 	$L__BB0_2;
	cvta.to.global.u64 	%rd2, %rd1;
	cvt.rn.f64.u32 	%fd1, %r1;
	add.f64 	%fd2, %fd1, 0dBFE8000000000000;
	add.f64 	%fd3, %fd1, 0dBFD0000000000000;
	mul.f64 	%fd4, %fd2, %fd3;
	mov.f64 	%fd5, 0d3FE0000000000000;
	div.rn.f64 	%fd6, %fd5, %fd4;
	cvt.rn.f32.f64 	%f1, %fd6;
	mul.wide.u32 	%rd3, %r1, 4;
	add.s64 	%rd4, %rd2, %rd3;
	st.global.f32 	[%rd4], %f1;
$L__BB0_2:
	ret;

}


// ===== COMPILED SASS (sm_100) =====

	.target	sm_100

	.elftype	@"ET_EXEC"


//--------------------- .note.nv.tkinfo           --------------------------
	.section	.note.nv.tkinfo,"",@"SHT_NOTE"
	.sectionflags	@"SHF_NOTE_NV_TKINFO"
	.tkinfo
        /*0018*/ 	.word	0x00000002
        /*0030*/ 	.string	""
        /*0030*/ 	.string	"ptxas"
        /*0030*/ 	.string	"Cuda compilation tools, release 13.0, V13.0.88"
        /*0030*/ 	.string	"Build cuda_13.0.r13.0/compiler.36424714_0"
        /*0030*/ 	.string	"-arch sm_100 -m 64 "



//--------------------- .note.nv.cuinfo           --------------------------
	.section	.note.nv.cuinfo,"",@"SHT_NOTE"
	.sectionflags	@"SHF_NOTE_NV_CUINFO"
        /*0018*/ 	.short	0x0002
        /*001a*/ 	.short	0x0064
        /*001c*/ 	.short	0x0082
	.zero		2


//--------------------- .nv.info                  --------------------------
	.section	.nv.info,"",@"SHT_CUDA_INFO"
	.align	4


	//----- nvinfo : EIATTR_REGCOUNT
	.align		4
        /*0000*/ 	.byte	0x04, 0x2f
        /*0002*/ 	.short	(.L_1 - .L_0)
	.align		4
.L_0:
        /*0004*/ 	.word	index@(_Z10compute_piPf)
        /*0008*/ 	.word	0x00000015


	//----- nvinfo : EIATTR_FRAME_SIZE
	.align		4
.L_1:
        /*000c*/ 	.byte	0x04, 0x11
        /*000e*/ 	.short	(.L_3 - .L_2)
	.align		4
.L_2:
        /*0010*/ 	.word	index@($__internal_0_$__cuda_sm20_div_rn_f64_full)
        /*0014*/ 	.word	0x00000000


	//----- nvinfo : EIATTR_FRAME_SIZE
	.align		4
.L_3:
        /*0018*/ 	.byte	0x04, 0x11
        /*001a*/ 	.short	(.L_5 - .L_4)
	.align		4
.L_4:
        /*001c*/ 	.word	index@(_Z10compute_piPf)
        /*0020*/ 	.word	0x00000000


	//----- nvinfo : EIATTR_MIN_STACK_SIZE
	.align		4
.L_5:
        /*0024*/ 	.byte	0x04, 0x12
        /*0026*/ 	.short	(.L_7 - .L_6)
	.align		4
.L_6:
        /*0028*/ 	.word	index@(_Z10compute_piPf)
        /*002c*/ 	.word	0x00000000
.L_7:


//--------------------- .nv.compat                --------------------------
	.section	.nv.compat,"",@"SHT_CUDA_COMPAT_INFO"
	.align	4
        /*0000*/ 	.byte	0x02, 0x09, 0x00, 0x00, 0x02, 0x02, 0x01, 0x00, 0x02, 0x05, 0x05, 0x00, 0x03, 0x07, 0x01, 0x01
        /*0010*/ 	.byte	0x02, 0x03, 0x00, 0x00, 0x02, 0x06, 0x01, 0x00, 0x04, 0x0b, 0x08, 0x00, 0x01, 0x00, 0x00, 0x00
        /*0020*/ 	.byte	0x00, 0x00, 0x00, 0x00


//--------------------- .nv.info._Z10compute_piPf --------------------------
	.section	.nv.info._Z10compute_piPf,"",@"SHT_CUDA_INFO"
	.sectionflags	@""
	.align	4


	//----- nvinfo : EIATTR_CUDA_API_VERSION
	.align		4
        /*0000*/ 	.byte	0x04, 0x37
        /*0002*/ 	.short	(.L_9 - .L_8)
.L_8:
        /*0004*/ 	.word	0x00000082


	//----- nvinfo : EIATTR_KPARAM_INFO
	.align		4
.L_9:
        /*0008*/ 	.byte	0x04, 0x17
        /*000a*/ 	.short	(.L_11 - .L_10)
.L_10:
        /*000c*/ 	.word	0x00000000
        /*0010*/ 	.short	0x0000
        /*0012*/ 	.short	0x0000
        /*0014*/ 	.byte	0x00, 0xf5, 0x21, 0x00


	//----- nvinfo : EIATTR_SPARSE_MMA_MASK
	.align		4
.L_11:
        /*0018*/ 	.byte	0x03, 0x50
        /*001a*/ 	.short	0x0000


	//----- nvinfo : EIATTR_MAXREG_COUNT
	.align		4
        /*001c*/ 	.byte	0x03, 0x1b
        /*001e*/ 	.short	0x00ff


	//----- nvinfo : EIATTR_MERCURY_ISA_VERSION
	.align		4
        /*0020*/ 	.byte	0x03, 0x5f
        /*0022*/ 	.short	0x0101


	//----- nvinfo : EIATTR_VRC_CTA_INIT_COUNT
	.align		4
        /*0024*/ 	.byte	0x02, 0x4a
	.zero		1
	.zero		1


	//----- nvinfo : EIATTR_EXIT_INSTR_OFFSETS
	.align		4
        /*0028*/ 	.byte	0x04, 0x1c
        /*002a*/ 	.short	(.L_13 - .L_12)


	//   ....[0]....
.L_12:
        /*002c*/ 	.word	0x00000060


	//   ....[1]....
        /*0030*/ 	.word	0x00000210


	//----- nvinfo : EIATTR_CRS_STACK_SIZE
	.align		4
.L_13:
        /*0034*/ 	.byte	0x04, 0x1e
        /*0036*/ 	.short	(.L_15 - .L_14)
.L_14:
        /*0038*/ 	.word	0x00000000


	//----- nvinfo : EIATTR_CBANK_PARAM_SIZE
	.align		4
.L_15:
        /*003c*/ 	.byte	0x03, 0x19
        /*003e*/ 	.short	0x0008


	//----- nvinfo : EIATTR_PARAM_CBANK
	.align		4
        /*0040*/ 	.byte	0x04, 0x0a
        /*0042*/ 	.short	(.L_17 - .L_16)
	.align		4
.L_16:
        /*0044*/ 	.word	index@(.nv.constant0._Z10compute_piPf)
        /*0048*/ 	.short	0x0380
        /*004a*/ 	.short	0x0008


	//----- nvinfo : EIATTR_SW_WAR
	.align		4
.L_17:
        /*004c*/ 	.byte	0x04, 0x36
        /*004e*/ 	.short	(.L_19 - .L_18)
.L_18:
        /*0050*/ 	.word	0x00000008
.L_19:


//--------------------- .nv.callgraph             --------------------------
	.section	.nv.callgraph,"",@"SHT_CUDA_CALLGRAPH"
	.align	4
	.sectionentsize	8
	.align		4
        /*0000*/ 	.word	0x00000000
	.align		4
        /*0004*/ 	.word	0xffffffff
	.align		4
        /*0008*/ 	.word	0x00000000
	.align		4
        /*000c*/ 	.word	0xfffffffe
	.align		4
        /*0010*/ 	.word	0x00000000
	.align		4
        /*0014*/ 	.word	0xfffffffd
	.align		4
        /*0018*/ 	.word	0x00000000
	.align		4
        /*001c*/ 	.word	0xfffffffc


//--------------------- .text._Z10compute_piPf    --------------------------
	.section	.text._Z10compute_piPf,"ax",@progbits
	.align	128
        .global         _Z10compute_piPf
        .type           _Z10compute_piPf,@function
        .size           _Z10compute_piPf,(.L_x_7 - _Z10compute_piPf)
        .other          _Z10compute_piPf,@"STO_CUDA_ENTRY STV_DEFAULT"
_Z10compute_piPf:
.text._Z10compute_piPf:
[----:B------:R-:W-:Y:S01]  /*0000*/  LDC R1, c[0x0][0x37c] ;  /* 0x0000df00ff017b82 */ /* 0x000fe20000000800 */
[----:B------:R-:W0:Y:S07]  /*0010*/  S2R R3, SR_TID.X ;  /* 0x0000000000037919 */ /* 0x000e2e0000002100 */
[----:B------:R-:W0:Y:S08]  /*0020*/  S2UR UR4, SR_CTAID.X ;  /* 0x00000000000479c3 */ /* 0x000e300000002500 */
[----:B------:R-:W0:Y:S02]  /*0030*/  LDC R0, c[0x0][0x360] ;  /* 0x0000d800ff007b82 */ /* 0x000e240000000800 */
[----:B0-----:R-:W-:-:S05]  /*0040*/  IMAD R0, R0, UR4, R3 ;  /* 0x0000000400007c24 */ /* 0x001fca000f8e0203 */
[----:B------:R-:W-:-:S13]  /*0050*/  ISETP.GT.U32.AND P0, PT, R0, 0x3b9ac9ff, PT ;  /* 0x3b9ac9ff0000780c */ /* 0x000fda0003f04070 */
[----:B------:R-:W-:Y:S05]  /*0060*/  @P0 EXIT ;  /* 0x000000000000094d */ /* 0x000fea0003800000 */
[----:B------:R-:W0:Y:S01]  /*0070*/  I2F.F64.U32 R2, R0 ;  /* 0x0000000000027312 */ /* 0x000e220000201800 */
[----:B------:R-:W1:Y:S01]  /*0080*/  LDCU.64 UR4, c[0x0][0x358] ;  /* 0x00006b00ff0477ac */ /* 0x000e620008000a00 */
[----:B------:R-:W-:Y:S01]  /*0090*/  BSSY.RECONVERGENT B0, `(.L_x_0) ;  /* 0x0000013000007945 */ /* 0x000fe20003800200 */
[C---:B0-----:R-:W-:Y:S02]  /*00a0*/  DADD R4, R2.reuse, -0.75 ;  /* 0xbfe8000002047429 */ /* 0x041fe40000000000 */
[----:B------:R-:W-:-:S08]  /*00b0*/  DADD R2, R2, -0.25 ;  /* 0xbfd0000002027429 */ /* 0x000fd00000000000 */
[----:B------:R-:W-:Y:S01]  /*00c0*/  DMUL R4, R4, R2 ;  /* 0x0000000204047228 */ /* 0x000fe20000000000 */
[----:B------:R-:W-:-:S05]  /*00d0*/  IMAD.MOV.U32 R2, RZ, RZ, 0x1 ;  /* 0x00000001ff027424 */ /* 0x000fca00078e00ff */
[----:B------:R-:W0:Y:S02]  /*00e0*/  MUFU.RCP64H R3, R5 ;  /* 0x0000000500037308 */ /* 0x000e240000001800 */
[----:B0-----:R-:W-:-:S08]  /*00f0*/  DFMA R6, -R4, R2, 1 ;  /* 0x3ff000000406742b */ /* 0x001fd00000000102 */
[----:B------:R-:W-:-:S08]  /*0100*/  DFMA R6, R6, R6, R6 ;  /* 0x000000060606722b */ /* 0x000fd00000000006 */
[----:B------:R-:W-:-:S08]  /*0110*/  DFMA R6, R2, R6, R2 ;  /* 0x000000060206722b */ /* 0x000fd00000000002 */
[----:B------:R-:W-:-:S08]  /*0120*/  DFMA R2, -R4, R6, 1 ;  /* 0x3ff000000402742b */ /* 0x000fd00000000106 */
[----:B------:R-:W-:-:S08]  /*0130*/  DFMA R2, R6, R2, R6 ;  /* 0x000000020602722b */ /* 0x000fd00000000006 */
[----:B------:R-:W-:-:S08]  /*0140*/  DMUL R6, R2, 0.5 ;  /* 0x3fe0000002067828 */ /* 0x000fd00000000000 */
[----:B------:R-:W-:-:S08]  /*0150*/  DFMA R8, -R4, R6, 0.5 ;  /* 0x3fe000000408742b */ /* 0x000fd00000000106 */
[----:B------:R-:W-:-:S10]  /*0160*/  DFMA R2, R2, R8, R6 ;  /* 0x000000080202722b */ /* 0x000fd40000000006 */
[----:B------:R-:W-:-:S05]  /*0170*/  FFMA R6, RZ, R5, R3 ;  /* 0x00000005ff067223 */ /* 0x000fca0000000003 */
[----:B------:R-:W-:-:S13]  /*0180*/  FSETP.GT.AND P0, PT, |R6|, 1.469367938527859385e-39, PT ;  /* 0x001000000600780b */ /* 0x000fda0003f04200 */
[----:B-1----:R-:W-:Y:S05]  /*0190*/  @P0 BRA `(.L_x_1) ;  /* 0x0000000000080947 */ /* 0x002fea0003800000 */
[----:B------:R-:W-:-:S07]  /*01a0*/  MOV R6, 0x1c0 ;  /* 0x000001c000067802 */ /* 0x000fce0000000f00 */
[----:B------:R-:W-:Y:S05]  /*01b0*/  CALL.REL.NOINC `($__internal_0_$__cuda_sm20_div_rn_f64_full) ;  /* 0x0000000000187944 */ /* 0x000fea0003c00000 */
.L_x_1:
[----:B------:R-:W-:Y:S05]  /*01c0*/  BSYNC.RECONVERGENT B0 ;  /* 0x0000000000007941 */ /* 0x000fea0003800200 */
.L_x_0:
[----:B------:R-:W0:Y:S01]  /*01d0*/  LDC.64 R4, c[0x0][0x380] ;  /* 0x0000e000ff047b82 */ /* 0x000e220000000a00 */
[----:B------:R-:W1:Y:S01]  /*01e0*/  F2F.F32.F64 R3, R2 ;  /* 0x0000000200037310 */ /* 0x000e620000301000 */
[----:B0-----:R-:W-:-:S05]  /*01f0*/  IMAD.WIDE.U32 R4, R0, 0x4, R4 ;  /* 0x0000000400047825 */ /* 0x001fca00078e0004 */
[----:B-1----:R-:W-:Y:S01]  /*0200*/  STG.E desc[UR4][R4.64], R3 ;  /* 0x0000000304007986 */ /* 0x002fe2000c101904 */
[----:B------:R-:W-:Y:S05]  /*0210*/  EXIT ;  /* 0x000000000000794d */ /* 0x000fea0003800000 */
        .weak           $__internal_0_$__cuda_sm20_div_rn_f64_full
        .type           $__internal_0_$__cuda_sm20_div_rn_f64_full,@function
        .size           $__internal_0_$__cuda_sm20_div_rn_f64_full,(.L_x_7 - $__internal_0_$__cuda_sm20_div_rn_f64_full)
$__internal_0_$__cuda_sm20_div_rn_f64_full:
[C---:B------:R-:W-:Y:S01]  /*0220*/  FSETP.GEU.AND P0, PT, |R5|.reuse, 1.469367938527859385e-39, PT ;  /* 0x001000000500780b */ /* 0x040fe20003f0e200 */
[----:B------:R-:W-:Y:S01]  /*0230*/  IMAD.MOV.U32 R8, RZ, RZ, 0x1 ;  /* 0x00000001ff087424 */ /* 0x000fe200078e00ff */
[C---:B------:R-:W-:Y:S01]  /*0240*/  LOP3.LUT R2, R5.reuse, 0x800fffff, RZ, 0xc0, !PT ;  /* 0x800fffff05027812 */ /* 0x040fe200078ec0ff */
[----:B------:R-:W-:Y:S01]  /*0250*/  IMAD.MOV.U32 R17, RZ, RZ, 0x3fe00000 ;  /* 0x3fe00000ff117424 */ /* 0x000fe200078e00ff */
[----:B------:R-:W-:Y:S01]  /*0260*/  LOP3.LUT R14, R5, 0x7ff00000, RZ, 0xc0, !PT ;  /* 0x7ff00000050e7812 */ /* 0x000fe200078ec0ff */
[----:B------:R-:W-:Y:S01]  /*0270*/  IMAD.MOV.U32 R7, RZ, RZ, 0x1ca00000 ;  /* 0x1ca00000ff077424 */ /* 0x000fe200078e00ff */
[----:B------:R-:W-:Y:S01]  /*0280*/  LOP3.LUT R3, R2, 0x3ff00000, RZ, 0xfc, !PT ;  /* 0x3ff0000002037812 */ /* 0x000fe200078efcff */
[----:B------:R-:W-:Y:S01]  /*0290*/  IMAD.MOV.U32 R2, RZ, RZ, R4 ;  /* 0x000000ffff027224 */ /* 0x000fe200078e0004 */
[----:B------:R-:W-:Y:S01]  /*02a0*/  ISETP.LE.U32.AND P1, PT, R14, 0x3fe00000, PT ;  /* 0x3fe000000e00780c */ /* 0x000fe20003f23070 */
[----:B------:R-:W-:Y:S01]  /*02b0*/  IMAD.MOV.U32 R16, RZ, RZ, R14 ;  /* 0x000000ffff107224 */ /* 0x000fe200078e000e */
[----:B------:R-:W-:Y:S01]  /*02c0*/  BSSY.RECONVERGENT B1, `(.L_x_2) ;  /* 0x0000041000017945 */ /* 0x000fe20003800200 */
[----:B------:R-:W-:-:S02]  /*02d0*/  VIADD R18, R17, 0xffffffff ;  /* 0xffffffff11127836 */ /* 0x000fc40000000000 */
[----:B------:R-:W-:-:S06]  /*02e0*/  @!P0 DMUL R2, R4, 8.98846567431157953865e+307 ;  /* 0x7fe0000004028828 */ /* 0x000fcc0000000000 */
[----:B------:R-:W0:Y:S04]  /*02f0*/  MUFU.RCP64H R9, R3 ;  /* 0x0000000300097308 */ /* 0x000e280000001800 */
[----:B------:R-:W-:Y:S02]  /*0300*/  @!P0 LOP3.LUT R16, R3, 0x7ff00000, RZ, 0xc0, !PT ;  /* 0x7ff0000003108812 */ /* 0x000fe400078ec0ff */
[----:B------:R-:W-:-:S03]  /*0310*/  ISETP.GT.U32.AND P0, PT, R18, 0x7feffffe, PT ;  /* 0x7feffffe1200780c */ /* 0x000fc60003f04070 */
[----:B------:R-:W-:-:S05]  /*0320*/  VIADD R18, R16, 0xffffffff ;  /* 0xffffffff10127836 */ /* 0x000fca0000000000 */
[----:B------:R-:W-:Y:S01]  /*0330*/  ISETP.GT.U32.OR P0, PT, R18, 0x7feffffe, P0 ;  /* 0x7feffffe1200780c */ /* 0x000fe20000704470 */
[----:B0-----:R-:W-:-:S08]  /*0340*/  DFMA R10, R8, -R2, 1 ;  /* 0x3ff00000080a742b */ /* 0x001fd00000000802 */
[----:B------:R-:W-:-:S08]  /*0350*/  DFMA R10, R10, R10, R10 ;  /* 0x0000000a0a0a722b */ /* 0x000fd0000000000a */
[----:B------:R-:W-:-:S08]  /*0360*/  DFMA R10, R8, R10, R8 ;  /* 0x0000000a080a722b */ /* 0x000fd00000000008 */
[----:B------:R-:W-:-:S08]  /*0370*/  DFMA R8, R10, -R2, 1 ;  /* 0x3ff000000a08742b */ /* 0x000fd00000000802 */
[----:B------:R-:W-:Y:S01]  /*0380*/  DFMA R10, R10, R8, R10 ;  /* 0x000000080a0a722b */ /* 0x000fe2000000000a */
[----:B------:R-:W-:Y:S01]  /*0390*/  SEL R9, R7, 0x63400000, !P1 ;  /* 0x6340000007097807 */ /* 0x000fe20004800000 */
[----:B------:R-:W-:-:S06]  /*03a0*/  IMAD.MOV.U32 R8, RZ, RZ, RZ ;  /* 0x000000ffff087224 */ /* 0x000fcc00078e00ff */
[----:B------:R-:W-:-:S08]  /*03b0*/  DMUL R12, R10, R8 ;  /* 0x000000080a0c7228 */ /* 0x000fd00000000000 */
[----:B------:R-:W-:-:S08]  /*03c0*/  DFMA R14, R12, -R2, R8 ;  /* 0x800000020c0e722b */ /* 0x000fd00000000008 */
[----:B------:R-:W-:Y:S01]  /*03d0*/  DFMA R10, R10, R14, R12 ;  /* 0x0000000e0a0a722b */ /* 0x000fe2000000000c */
[----:B------:R-:W-:Y:S10]  /*03e0*/  @P0 BRA `(.L_x_3) ;  /* 0x0000000000740947 */ /* 0x000ff40003800000 */
[----:B------:R-:W-:Y:S01]  /*03f0*/  LOP3.LUT R14, R5, 0x7ff00000, RZ, 0xc0, !PT ;  /* 0x7ff00000050e7812 */ /* 0x000fe200078ec0ff */
[----:B------:R-:W-:-:S03]  /*0400*/  IMAD.MOV.U32 R12, RZ, RZ, 0x3fe00000 ;  /* 0x3fe00000ff0c7424 */ /* 0x000fc600078e00ff */
[----:B------:R-:W-:Y:S01]  /*0410*/  ISETP.LE.U32.AND P0, PT, R14, 0x3fe00000, PT ;  /* 0x3fe000000e00780c */ /* 0x000fe20003f03070 */
[----:B------:R-:W-:Y:S02]  /*0420*/  IMAD.MOV R13, RZ, RZ, -R14 ;  /* 0x000000ffff0d7224 */ /* 0x000fe400078e0a0e */
[----:B------:R-:W-:Y:S01]  /*0430*/  IMAD.MOV.U32 R14, RZ, RZ, RZ ;  /* 0x000000ffff0e7224 */ /* 0x000fe200078e00ff */
[----:B------:R-:W-:Y:S02]  /*0440*/  SEL R7, R7, 0x63400000, !P0 ;  /* 0x6340000007077807 */ /* 0x000fe40004000000 */
[----:B------:R-:W-:-:S04]  /*0450*/  VIADDMNMX R12, R13, R12, 0xb9600000, !PT ;  /* 0xb96000000d0c7446 */ /* 0x000fc8000780010c */
[----:B------:R-:W-:-:S05]  /*0460*/  VIMNMX R12, PT, PT, R12, 0x46a00000, PT ;  /* 0x46a000000c0c7848 */ /* 0x000fca0003fe0100 */
[----:B------:R-:W-:-:S04]  /*0470*/  IMAD.IADD R7, R12, 0x1, -R7 ;  /* 0x000000010c077824 */ /* 0x000fc800078e0a07 */
[----:B------:R-:W-:-:S06]  /*0480*/  VIADD R15, R7, 0x7fe00000 ;  /* 0x7fe00000070f7836 */ /* 0x000fcc0000000000 */
[----:B------:R-:W-:-:S10]  /*0490*/  DMUL R12, R10, R14 ;  /* 0x0000000e0a0c7228 */ /* 0x000fd40000000000 */
[----:B------:R-:W-:-:S13]  /*04a0*/  FSETP.GTU.AND P0, PT, |R13|, 1.469367938527859385e-39, PT ;  /* 0x001000000d00780b */ /* 0x000fda0003f0c200 */
[----:B------:R-:W-:Y:S05]  /*04b0*/  @P0 BRA `(.L_x_4) ;  /* 0x0000000000840947 */ /* 0x000fea0003800000 */
[----:B------:R-:W-:Y:S01]  /*04c0*/  DFMA R2, R10, -R2, R8 ;  /* 0x800000020a02722b */ /* 0x000fe20000000008 */
[----:B------:R-:W-:-:S09]  /*04d0*/  IMAD.MOV.U32 R14, RZ, RZ, RZ ;  /* 0x000000ffff0e7224 */ /* 0x000fd200078e00ff */
[C---:B------:R-:W-:Y:S02]  /*04e0*/  FSETP.NEU.AND P0, PT, R3.reuse, RZ, PT ;  /* 0x000000ff0300720b */ /* 0x040fe40003f0d000 */
[----:B------:R-:W-:-:S04]  /*04f0*/  LOP3.LUT R5, R3, 0x80000000, R5, 0x48, !PT ;  /* 0x8000000003057812 */ /* 0x000fc800078e4805 */
[----:B------:R-:W-:-:S07]  /*0500*/  LOP3.LUT R15, R5, R15, RZ, 0xfc, !PT ;  /* 0x0000000f050f7212 */ /* 0x000fce00078efcff */
[----:B------:R-:W-:Y:S05]  /*0510*/  @!P0 BRA `(.L_x_4) ;  /* 0x00000000006c8947 */ /* 0x000fea0003800000 */
[----:B------:R-:W-:Y:S01]  /*0520*/  IMAD.MOV R3, RZ, RZ, -R7 ;  /* 0x000000ffff037224 */ /* 0x000fe200078e0a07 */
[----:B------:R-:W-:Y:S01]  /*0530*/  IADD3 R7, PT, PT, -R7, -0x43300000, RZ ;  /* 0xbcd0000007077810 */ /* 0x000fe20007ffe1ff */
[----:B------:R-:W-:-:S06]  /*0540*/  IMAD.MOV.U32 R2, RZ, RZ, RZ ;  /* 0x000000ffff027224 */ /* 0x000fcc00078e00ff */
[----:B------:R-:W-:Y:S02]  /*0550*/  DFMA R2, R12, -R2, R10 ;  /* 0x800000020c02722b */ /* 0x000fe4000000000a */
[----:B------:R-:W-:-:S08]  /*0560*/  DMUL.RP R10, R10, R14 ;  /* 0x0000000e0a0a7228 */ /* 0x000fd00000008000 */
[----:B------:R-:W-:Y:S02]  /*0570*/  FSETP.NEU.AND P0, PT, |R3|, R7, PT ;  /* 0x000000070300720b */ /* 0x000fe40003f0d200 */
[----:B------:R-:W-:Y:S02]  /*0580*/  LOP3.LUT R5, R11, R5, RZ, 0x3c, !PT ;  /* 0x000000050b057212 */ /* 0x000fe400078e3cff */
[----:B------:R-:W-:Y:S02]  /*0590*/  FSEL R12, R10, R12, !P0 ;  /* 0x0000000c0a0c7208 */ /* 0x000fe40004000000 */
[----:B------:R-:W-:Y:S01]  /*05a0*/  FSEL R13, R5, R13, !P0 ;  /* 0x0000000d050d7208 */ /* 0x000fe20004000000 */
[----:B------:R-:W-:Y:S06]  /*05b0*/  BRA `(.L_x_4) ;  /* 0x0000000000447947 */ /* 0x000fec0003800000 */
.L_x_3:
[----:B------:R-:W-:-:S14]  /*05c0*/  DSETP.NAN.AND P0, PT, R4, R4, PT ;  /* 0x000000040400722a */ /* 0x000fdc0003f08000 */
[----:B------:R-:W-:Y:S05]  /*05d0*/  @P0 BRA `(.L_x_5) ;  /* 0x0000000000340947 */ /* 0x000fea0003800000 */
[----:B------:R-:W-:Y:S01]  /*05e0*/  ISETP.NE.AND P0, PT, R17, R16, PT ;  /* 0x000000101100720c */ /* 0x000fe20003f05270 */
[----:B------:R-:W-:Y:S02]  /*05f0*/  IMAD.MOV.U32 R12, RZ, RZ, 0x0 ;  /* 0x00000000ff0c7424 */ /* 0x000fe400078e00ff */
[----:B------:R-:W-:-:S10]  /*0600*/  IMAD.MOV.U32 R13, RZ, RZ, -0x80000 ;  /* 0xfff80000ff0d7424 */ /* 0x000fd400078e00ff */
[----:B------:R-:W-:Y:S05]  /*0610*/  @!P0 BRA `(.L_x_4) ;  /* 0x00000000002c8947 */ /* 0x000fea0003800000 */
[----:B------:R-:W-:Y:S02]  /*0620*/  ISETP.NE.AND P0, PT, R17, 0x7ff00000, PT ;  /* 0x7ff000001100780c */ /* 0x000fe40003f05270 */
[----:B------:R-:W-:Y:S02]  /*0630*/  LOP3.LUT R4, R5, 0x3fe00000, RZ, 0x3c, !PT ;  /* 0x3fe0000005047812 */ /* 0x000fe400078e3cff */
[----:B------:R-:W-:Y:S02]  /*0640*/  ISETP.EQ.OR P0, PT, R16, RZ, !P0 ;  /* 0x000000ff1000720c */ /* 0x000fe40004702670 */
[----:B------:R-:W-:-:S11]  /*0650*/  LOP3.LUT R13, R4, 0x80000000, RZ, 0xc0, !PT ;  /* 0x80000000040d7812 */ /* 0x000fd600078ec0ff */
[----:B------:R-:W-:Y:S01]  /*0660*/  @P0 LOP3.LUT R2, R13, 0x7ff00000, RZ, 0xfc, !PT ;  /* 0x7ff000000d020812 */ /* 0x000fe200078efcff */
[----:B------:R-:W-:Y:S02]  /*0670*/  @!P0 IMAD.MOV.U32 R12, RZ, RZ, RZ ;  /* 0x000000ffff0c8224 */ /* 0x000fe400078e00ff */
[----:B------:R-:W-:Y:S02]  /*0680*/  @P0 IMAD.MOV.U32 R12, RZ, RZ, RZ ;  /* 0x000000ffff0c0224 */ /* 0x000fe400078e00ff */
[----:B------:R-:W-:Y:S01]  /*0690*/  @P0 IMAD.MOV.U32 R13, RZ, RZ, R2 ;  /* 0x000000ffff0d0224 */ /* 0x000fe200078e0002 */
[----:B------:R-:W-:Y:S06]  /*06a0*/  BRA `(.L_x_4) ;  /* 0x0000000000087947 */ /* 0x000fec0003800000 */
.L_x_5:
[----:B------:R-:W-:Y:S01]  /*06b0*/  LOP3.LUT R13, R5, 0x80000, RZ, 0xfc, !PT ;  /* 0x00080000050d7812 */ /* 0x000fe200078efcff */
[----:B------:R-:W-:-:S07]  /*06c0*/  IMAD.MOV.U32 R12, RZ, RZ, R4 ;  /* 0x000000ffff0c7224 */ /* 0x000fce00078e0004 */
.L_x_4:
[----:B------:R-:W-:Y:S05]  /*06d0*/  BSYNC.RECONVERGENT B1 ;  /* 0x0000000000017941 */ /* 0x000fea0003800200 */
.L_x_2:
[----:B------:R-:W-:Y:S02]  /*06e0*/  IMAD.MOV.U32 R7, RZ, RZ, 0x0 ;  /* 0x00000000ff077424 */ /* 0x000fe400078e00ff */
[----:B------:R-:W-:Y:S02]  /*06f0*/  IMAD.MOV.U32 R2, RZ, RZ, R12 ;  /* 0x000000ffff027224 */ /* 0x000fe400078e000c */
[----:B------:R-:W-:Y:S01]  /*0700*/  IMAD.MOV.U32 R3, RZ, RZ, R13 ;  /* 0x000000ffff037224 */ /* 0x000fe200078e000d */
[----:B------:R-:W-:Y:S06]  /*0710*/  RET.REL.NODEC R6 `(_Z10compute_piPf) ;  /* 0xfffffff806387950 */ /* 0x000fec0003c3ffff */
.L_x_6:
[----:B------:R-:W-:-:S00]  /*0720*/  BRA `(.L_x_6) ;  /* 0xfffffffc00fc7947 */ /* 0x000fc0000383ffff */
[----:B------:R-:W-:-:S00]  /*0730*/  NOP ;  /* 0x0000000000007918 */ /* 0x000fc00000000000 */
        /* <DEDUP_REMOVED lines=12> */
.L_x_7:


//--------------------- .nv.shared.reserved.0     --------------------------
	.section	.nv.shared.reserved.0,"aw",@nobits
	.weak		__nv_reservedSMEM_offset_0_alias
	.size		__nv_reservedSMEM_offset_0_alias, 0, 64
	.other		__nv_reservedSMEM_offset_0_alias,@"STO_CUDA_RESERVED_SHARED STV_DEFAULT"
__nv_reservedSMEM_offset_0_alias:
	.zero		0
	.zero		64


//--------------------- .nv.constant0._Z10compute_piPf --------------------------
	.section	.nv.constant0._Z10compute_piPf,"a",@progbits
	.sectionflags	@""
	.align	4
.nv.constant0._Z10compute_piPf:
	.zero		904


//--------------------- SYMBOLS --------------------------

	.type		.nv.reservedSmem.offset0,@object
	.size		.nv.reservedSmem.offset0,0x4
